//
// Generated by NVIDIA NVVM Compiler
//
// Compiler Build ID: CL-36424714
// Cuda compilation tools, release 13.0, V13.0.88
// Based on NVVM 20.0.0
//

.version 9.0
.target sm_100
.address_size 64

	// .globl	_Z9matrixAddPiPKiS1_i

.visible .entry _Z9matrixAddPiPKiS1_i(
	.param .u64 .ptr .align 1 _Z9matrixAddPiPKiS1_i_param_0,
	.param .u64 .ptr .align 1 _Z9matrixAddPiPKiS1_i_param_1,
	.param .u64 .ptr .align 1 _Z9matrixAddPiPKiS1_i_param_2,
	.param .u32 _Z9matrixAddPiPKiS1_i_param_3
)
{
	.reg .pred 	%p<2>;
	.reg .b32 	%r<15>;
	.reg .b64 	%rd<11>;

	ld.param.u64 	%rd1, [_Z9matrixAddPiPKiS1_i_param_0];
	ld.param.u64 	%rd2, [_Z9matrixAddPiPKiS1_i_param_1];
	ld.param.u64 	%rd3, [_Z9matrixAddPiPKiS1_i_param_2];
	ld.param.u32 	%r2, [_Z9matrixAddPiPKiS1_i_param_3];
	mov.u32 	%r3, %ctaid.y;
	mov.u32 	%r4, %ntid.y;
	mov.u32 	%r5, %tid.y;
	mad.lo.s32 	%r6, %r3, %r4, %r5;
	mov.u32 	%r7, %ctaid.x;
	mov.u32 	%r8, %ntid.x;
	mov.u32 	%r9, %tid.x;
	mad.lo.s32 	%r10, %r7, %r8, %r9;
	mad.lo.s32 	%r1, %r2, %r6, %r10;
	max.s32 	%r11, %r6, %r10;
	setp.ge.s32 	%p1, %r11, %r2;
	@%p1 bra 	$L__BB0_2;
	cvta.to.global.u64 	%rd4, %rd2;
	cvta.to.global.u64 	%rd5, %rd3;
	cvta.to.global.u64 	%rd6, %rd1;
	mul.wide.s32 	%rd7, %r1, 4;
	add.s64 	%rd8, %rd4, %rd7;
	ld.global.u32 	%r12, [%rd8];
	add.s64 	%rd9, %rd5, %rd7;
	ld.global.u32 	%r13, [%rd9];
	add.s32 	%r14, %r13, %r12;
	add.s64 	%rd10, %rd6, %rd7;
	st.global.u32 	[%rd10], %r14;
$L__BB0_2:
	ret;

}


// ===== COMPILED SASS (sm_100) =====

	.target	sm_100

	.elftype	@"ET_EXEC"


//--------------------- .note.nv.tkinfo           --------------------------
	.section	.note.nv.tkinfo,"",@"SHT_NOTE"
	.sectionflags	@"SHF_NOTE_NV_TKINFO"
	.tkinfo
        /*0018*/ 	.word	0x00000002
        /*0030*/ 	.string	""
        /*0030*/ 	.string	"ptxas"
        /*0030*/ 	.string	"Cuda compilation tools, release 13.0, V13.0.88"
        /*0030*/ 	.string	"Build cuda_13.0.r13.0/compiler.36424714_0"
        /*0030*/ 	.string	"-arch sm_100 -m 64 "



//--------------------- .note.nv.cuinfo           --------------------------
	.section	.note.nv.cuinfo,"",@"SHT_NOTE"
	.sectionflags	@"SHF_NOTE_NV_CUINFO"
        /*0018*/ 	.short	0x0002
        /*001a*/ 	.short	0x0064
        /*001c*/ 	.short	0x0082
	.zero		2


//--------------------- .nv.info                  --------------------------
	.section	.nv.info,"",@"SHT_CUDA_INFO"
	.align	4


	//----- nvinfo : EIATTR_REGCOUNT
	.align		4
        /*0000*/ 	.byte	0x04, 0x2f
        /*0002*/ 	.short	(.L_1 - .L_0)
	.align		4
.L_0:
        /*0004*/ 	.word	index@(_Z9matrixAddPiPKiS1_i)
        /*0008*/ 	.word	0x0000000c


	//----- nvinfo : EIATTR_FRAME_SIZE
	.align		4
.L_1:
        /*000c*/ 	.byte	0x04, 0x11
        /*000e*/ 	.short	(.L_3 - .L_2)
	.align		4
.L_2:
        /*0010*/ 	.word	index@(_Z9matrixAddPiPKiS1_i)
        /*0014*/ 	.word	0x00000000


	//----- nvinfo : EIATTR_MIN_STACK_SIZE
	.align		4
.L_3:
        /*0018*/ 	.byte	0x04, 0x12
        /*001a*/ 	.short	(.L_5 - .L_4)
	.align		4
.L_4:
        /*001c*/ 	.word	index@(_Z9matrixAddPiPKiS1_i)
        /*0020*/ 	.word	0x00000000
.L_5:


//--------------------- .nv.compat                --------------------------
	.section	.nv.compat,"",@"SHT_CUDA_COMPAT_INFO"
	.align	4
        /*0000*/ 	.byte	0x02, 0x09, 0x00, 0x00, 0x02, 0x02, 0x01, 0x00, 0x02, 0x05, 0x05, 0x00, 0x03, 0x07, 0x01, 0x01
        /*0010*/ 	.byte	0x02, 0x03, 0x00, 0x00, 0x02, 0x06, 0x01, 0x00, 0x04, 0x0b, 0x08, 0x00, 0x09, 0x00, 0x00, 0x00
        /*0020*/ 	.byte	0x00, 0x00, 0x00, 0x00


//--------------------- .nv.info._Z9matrixAddPiPKiS1_i --------------------------
	.section	.nv.info._Z9matrixAddPiPKiS1_i,"",@"SHT_CUDA_INFO"
	.sectionflags	@""
	.align	4


	//----- nvinfo : EIATTR_CUDA_API_VERSION
	.align		4
        /*0000*/ 	.byte	0x04, 0x37
        /*0002*/ 	.short	(.L_7 - .L_6)
.L_6:
        /*0004*/ 	.word	0x00000082


	//----- nvinfo : EIATTR_KPARAM_INFO
	.align		4
.L_7:
        /*0008*/ 	.byte	0x04, 0x17
        /*000a*/ 	.short	(.L_9 - .L_8)
.L_8:
        /*000c*/ 	.word	0x00000000
        /*0010*/ 	.short	0x0003
        /*0012*/ 	.short	0x0018
        /*0014*/ 	.byte	0x00, 0xf0, 0x11, 0x00


	//----- nvinfo : EIATTR_KPARAM_INFO
	.align		4
.L_9:
        /*0018*/ 	.byte	0x04, 0x17
        /*001a*/ 	.short	(.L_11 - .L_10)
.L_10:
        /*001c*/ 	.word	0x00000000
        /*0020*/ 	.short	0x0002
        /*0022*/ 	.short	0x0010
        /*0024*/ 	.byte	0x00, 0xf5, 0x21, 0x00


	//----- nvinfo : EIATTR_KPARAM_INFO
	.align		4
.L_11:
        /*0028*/ 	.byte	0x04, 0x17
        /*002a*/ 	.short	(.L_13 - .L_12)
.L_12:
        /*002c*/ 	.word	0x00000000
        /*0030*/ 	.short	0x0001
        /*0032*/ 	.short	0x0008
        /*0034*/ 	.byte	0x00, 0xf5, 0x21, 0x00


	//----- nvinfo : EIATTR_KPARAM_INFO
	.align		4
.L_13:
        /*0038*/ 	.byte	0x04, 0x17
        /*003a*/ 	.short	(.L_15 - .L_14)
.L_14:
        /*003c*/ 	.word	0x00000000
        /*0040*/ 	.short	0x0000
        /*0042*/ 	.short	0x0000
        /*0044*/ 	.byte	0x00, 0xf5, 0x21, 0x00


	//----- nvinfo : EIATTR_SPARSE_MMA_MASK
	.align		4
.L_15:
        /*0048*/ 	.byte	0x03, 0x50
        /*004a*/ 	.short	0x0000


	//----- nvinfo : EIATTR_MAXREG_COUNT
	.align		4
        /*004c*/ 	.byte	0x03, 0x1b
        /*004e*/ 	.short	0x00ff


	//----- nvinfo : EIATTR_MERCURY_ISA_VERSION
	.align		4
        /*0050*/ 	.byte	0x03, 0x5f
        /*0052*/ 	.short	0x0101


	//----- nvinfo : EIATTR_VRC_CTA_INIT_COUNT
	.align		4
        /*0054*/ 	.byte	0x02, 0x4a
	.zero		1
	.zero		1


	//----- nvinfo : EIATTR_EXIT_INSTR_OFFSETS
	.align		4
        /*0058*/ 	.byte	0x04, 0x1c
        /*005a*/ 	.short	(.L_17 - .L_16)


	//   ....[0]....
.L_16:
        /*005c*/ 	.word	0x000000d0


	//   ....[1]....
        /*0060*/ 	.word	0x00000190


	//----- nvinfo : EIATTR_CBANK_PARAM_SIZE
	.align		4
.L_17:
        /*0064*/ 	.byte	0x03, 0x19
        /*0066*/ 	.short	0x001c


	//----- nvinfo : EIATTR_PARAM_CBANK
	.align		4
        /*0068*/ 	.byte	0x04, 0x0a
        /*006a*/ 	.short	(.L_19 - .L_18)
	.align		4
.L_18:
        /*006c*/ 	.word	index@(.nv.constant0._Z9matrixAddPiPKiS1_i)
        /*0070*/ 	.short	0x0380
        /*0072*/ 	.short	0x001c


	//----- nvinfo : EIATTR_SW_WAR
	.align		4
.L_19:
        /*0074*/ 	.byte	0x04, 0x36
        /*0076*/ 	.short	(.L_21 - .L_20)
.L_20:
        /*0078*/ 	.word	0x00000008
.L_21:


//--------------------- .nv.callgraph             --------------------------
	.section	.nv.callgraph,"",@"SHT_CUDA_CALLGRAPH"
	.align	4
	.sectionentsize	8
	.align		4
        /*0000*/ 	.word	0x00000000
	.align		4
        /*0004*/ 	.word	0xffffffff
	.align		4
        /*0008*/ 	.word	0x00000000
	.align		4
        /*000c*/ 	.word	0xfffffffe
	.align		4
        /*0010*/ 	.word	0x00000000
	.align		4
        /*0014*/ 	.word	0xfffffffd
	.align		4
        /*0018*/ 	.word	0x00000000
	.align		4
        /*001c*/ 	.word	0xfffffffc


//--------------------- .text._Z9matrixAddPiPKiS1_i --------------------------
	.section	.text._Z9matrixAddPiPKiS1_i,"ax",@progbits
	.align	128
        .global         _Z9matrixAddPiPKiS1_i
        .type           _Z9matrixAddPiPKiS1_i,@function
        .size           _Z9matrixAddPiPKiS1_i,(.L_x_1 - _Z9matrixAddPiPKiS1_i)
        .other          _Z9matrixAddPiPKiS1_i,@"STO_CUDA_ENTRY STV_DEFAULT"
_Z9matrixAddPiPKiS1_i:
.text._Z9matrixAddPiPKiS1_i:
[----:B------:R-:W-:Y:S01]  /*0000*/  LDC R1, c[0x0][0x37c] ;  /* 0x0000df00ff017b82 */ /* 0x000fe20000000800 */
[----:B------:R-:W0:Y:S07]  /*0010*/  S2R R3, SR_TID.Y ;  /* 0x0000000000037919 */ /* 0x000e2e0000002200 */
[----:B------:R-:W0:Y:S01]  /*0020*/  S2UR UR4, SR_CTAID.Y ;  /* 0x00000000000479c3 */ /* 0x000e220000002600 */
[----:B------:R-:W1:Y:S01]  /*0030*/  LDCU UR6, c[0x0][0x398] ;  /* 0x00007300ff0677ac */ /* 0x000e620008000800 */
[----:B------:R-:W2:Y:S06]  /*0040*/  S2R R5, SR_TID.X ;  /* 0x0000000000057919 */ /* 0x000eac0000002100 */
[----:B------:R-:W0:Y:S08]  /*0050*/  LDC R0, c[0x0][0x364] ;  /* 0x0000d900ff007b82 */ /* 0x000e300000000800 */
[----:B------:R-:W2:Y:S08]  /*0060*/  S2UR UR5, SR_CTAID.X ;  /* 0x00000000000579c3 */ /* 0x000eb00000002500 */
[----:B------:R-:W2:Y:S01]  /*0070*/  LDC R2, c[0x0][0x360] ;  /* 0x0000d800ff027b82 */ /* 0x000ea20000000800 */
[----:B0-----:R-:W-:-:S02]  /*0080*/  IMAD R0, R0, UR4, R3 ;  /* 0x0000000400007c24 */ /* 0x001fc4000f8e0203 */
[----:B--2---:R-:W-:-:S04]  /*0090*/  IMAD R3, R2, UR5, R5 ;  /* 0x0000000502037c24 */ /* 0x004fc8000f8e0205 */
[C---:B-1----:R-:W-:Y:S01]  /*00a0*/  IMAD R9, R0.reuse, UR6, R3 ;  /* 0x0000000600097c24 */ /* 0x042fe2000f8e0203 */
[----:B------:R-:W-:-:S04]  /*00b0*/  VIMNMX R2, PT, PT, R0, R3, !PT ;  /* 0x0000000300027248 */ /* 0x000fc80007fe0100 */
[----:B------:R-:W-:-:S13]  /*00c0*/  ISETP.GE.AND P0, PT, R2, UR6, PT ;  /* 0x0000000602007c0c */ /* 0x000fda000bf06270 */
[----:B------:R-:W-:Y:S05]  /*00d0*/  @P0 EXIT ;  /* 0x000000000000094d */ /* 0x000fea0003800000 */
[----:B------:R-:W0:Y:S01]  /*00e0*/  LDC.64 R2, c[0x0][0x388] ;  /* 0x0000e200ff027b82 */ /* 0x000e220000000a00 */
[----:B------:R-:W1:Y:S07]  /*00f0*/  LDCU.64 UR4, c[0x0][0x358] ;  /* 0x00006b00ff0477ac */ /* 0x000e6e0008000a00 */
[----:B------:R-:W2:Y:S08]  /*0100*/  LDC.64 R4, c[0x0][0x390] ;  /* 0x0000e400ff047b82 */ /* 0x000eb00000000a00 */
[----:B------:R-:W3:Y:S01]  /*0110*/  LDC.64 R6, c[0x0][0x380] ;  /* 0x0000e000ff067b82 */ /* 0x000ee20000000a00 */
[----:B0-----:R-:W-:-:S06]  /*0120*/  IMAD.WIDE R2, R9, 0x4, R2 ;  /* 0x0000000409027825 */ /* 0x001fcc00078e0202 */
[----:B-1----:R-:W4:Y:S01]  /*0130*/  LDG.E R2, desc[UR4][R2.64] ;  /* 0x0000000402027981 */ /* 0x002f22000c1e1900 */
[----:B--2---:R-:W-:-:S06]  /*0140*/  IMAD.WIDE R4, R9, 0x4, R4 ;  /* 0x0000000409047825 */ /* 0x004fcc00078e0204 */
[----:B------:R-:W4:Y:S01]  /*0150*/  LDG.E R5, desc[UR4][R4.64] ;  /* 0x0000000404057981 */ /* 0x000f22000c1e1900 */
[----:B---3--:R-:W-:Y:S01]  /*0160*/  IMAD.WIDE R6, R9, 0x4, R6 ;  /* 0x0000000409067825 */ /* 0x008fe200078e0206 */
[----:B----4-:R-:W-:-:S05]  /*0170*/  IADD3 R9, PT, PT, R2, R5, RZ ;  /* 0x0000000502097210 */ /* 0x010fca0007ffe0ff */
[----:B------:R-:W-:Y:S01]  /*0180*/  STG.E desc[UR4][R6.64], R9 ;  /* 0x0000000906007986 */ /* 0x000fe2000c101904 */
[----:B------:R-:W-:Y:S05]  /*0190*/  EXIT ;  /* 0x000000000000794d */ /* 0x000fea0003800000 */
.L_x_0:
[----:B------:R-:W-:-:S00]  /*01a0*/  BRA `(.L_x_0) ;  /* 0xfffffffc00fc7947 */ /* 0x000fc0000383ffff */
[----:B------:R-:W-:-:S00]  /*01b0*/  NOP ;  /* 0x0000000000007918 */ /* 0x000fc00000000000 */
        /* <DEDUP_REMOVED lines=12> */
.L_x_1:


//--------------------- .nv.shared.reserved.0     --------------------------
	.section	.nv.shared.reserved.0,"aw",@nobits
	.weak		__nv_reservedSMEM_offset_0_alias
	.size		__nv_reservedSMEM_offset_0_alias, 0, 64
	.other		__nv_reservedSMEM_offset_0_alias,@"STO_CUDA_RESERVED_SHARED STV_DEFAULT"
__nv_reservedSMEM_offset_0_alias:
	.zero		0
	.zero		64


//--------------------- .nv.constant0._Z9matrixAddPiPKiS1_i --------------------------
	.section	.nv.constant0._Z9matrixAddPiPKiS1_i,"a",@progbits
	.sectionflags	@""
	.align	4
.nv.constant0._Z9matrixAddPiPKiS1_i:
	.zero		924


//--------------------- SYMBOLS --------------------------

	.type		.nv.reservedSmem.offset0,@object
	.size		.nv.reservedSmem.offset0,0x4
